	.headerflags	@"EF_CUDA_TEXMODE_UNIFIED EF_CUDA_64BIT_ADDRESS EF_CUDA_ACCELERATORS EF_CUDA_SM90 EF_CUDA_VIRTUAL_SM(EF_CUDA_SM90)"
	.elftype	@"ET_EXEC"


//--------------------- .nv.info                  --------------------------
	.section	.nv.info,"",@"SHT_CUDA_INFO"
	.align	4


	//----- nvinfo : EIATTR_REGCOUNT
	.align		4
        /*0000*/ 	.byte	0x04, 0x2f
        /*0002*/ 	.short	(.L_1 - .L_0)
	.align		4
.L_0:
        /*0004*/ 	.word	index@(triton_poi_fused_convolution_15)
        /*0008*/ 	.word	0x0000000c


	//----- nvinfo : EIATTR_MIN_STACK_SIZE
	.align		4
.L_1:
        /*000c*/ 	.byte	0x04, 0x12
        /*000e*/ 	.short	(.L_3 - .L_2)
	.align		4
.L_2:
        /*0010*/ 	.word	index@(triton_poi_fused_convolution_15)
        /*0014*/ 	.word	0x00000000


	//----- nvinfo : EIATTR_FRAME_SIZE
	.align		4
.L_3:
        /*0018*/ 	.byte	0x04, 0x11
        /*001a*/ 	.short	(.L_5 - .L_4)
	.align		4
.L_4:
        /*001c*/ 	.word	index@(triton_poi_fused_convolution_15)
        /*0020*/ 	.word	0x00000000


	//----- nvinfo : EIATTR_MIN_STACK_SIZE
	.align		4
.L_5:
        /*0024*/ 	.byte	0x04, 0x12
        /*0026*/ 	.short	(.L_7 - .L_6)
	.align		4
.L_6:
        /*0028*/ 	.word	index@(triton_poi_fused_convolution_15)
        /*002c*/ 	.word	0x00000000
.L_7:


//--------------------- .nv.info.triton_poi_fused_convolution_15 --------------------------
	.section	.nv.info.triton_poi_fused_convolution_15,"",@"SHT_CUDA_INFO"
	.sectionflags	@""
	.align	4


	//----- nvinfo : EIATTR_CUDA_API_VERSION
	.align		4
        /*0000*/ 	.byte	0x04, 0x37
        /*0002*/ 	.short	(.L_9 - .L_8)
.L_8:
        /*0004*/ 	.word	0x0000007c


	//----- nvinfo : EIATTR_KPARAM_INFO
	.align		4
.L_9:
        /*0008*/ 	.byte	0x04, 0x17
        /*000a*/ 	.short	(.L_11 - .L_10)
.L_10:
        /*000c*/ 	.word	0x00000000
        /*0010*/ 	.short	0x0002
        /*0012*/ 	.short	0x0010
        /*0014*/ 	.byte	0x00, 0xf0, 0x11, 0x00


	//----- nvinfo : EIATTR_KPARAM_INFO
	.align		4
.L_11:
        /*0018*/ 	.byte	0x04, 0x17
        /*001a*/ 	.short	(.L_13 - .L_12)
.L_12:
        /*001c*/ 	.word	0x00000000
        /*0020*/ 	.short	0x0001
        /*0022*/ 	.short	0x0008
        /*0024*/ 	.byte	0x00, 0xf4, 0x21, 0x00


	//----- nvinfo : EIATTR_KPARAM_INFO
	.align		4
.L_13:
        /*0028*/ 	.byte	0x04, 0x17
        /*002a*/ 	.short	(.L_15 - .L_14)
.L_14:
        /*002c*/ 	.word	0x00000000
        /*0030*/ 	.short	0x0000
        /*0032*/ 	.short	0x0000
        /*0034*/ 	.byte	0x00, 0xf4, 0x21, 0x00


	//----- nvinfo : EIATTR_SPARSE_MMA_MASK
	.align		4
.L_15:
        /*0038*/ 	.byte	0x03, 0x50
        /*003a*/ 	.short	0x0000


	//----- nvinfo : EIATTR_MAXREG_COUNT
	.align		4
        /*003c*/ 	.byte	0x03, 0x1b
        /*003e*/ 	.short	0x00ff


	//----- nvinfo : EIATTR_EXIT_INSTR_OFFSETS
	.align		4
        /*0040*/ 	.byte	0x04, 0x1c
        /*0042*/ 	.short	(.L_17 - .L_16)


	//   ....[0]....
.L_16:
        /*0044*/ 	.word	0x00000180


	//----- nvinfo : EIATTR_REQNTID
	.align		4
.L_17:
        /*0048*/ 	.byte	0x04, 0x10
        /*004a*/ 	.short	(.L_19 - .L_18)
.L_18:
        /*004c*/ 	.word	0x00000100
        /*0050*/ 	.word	0x00000001
        /*0054*/ 	.word	0x00000001


	//----- nvinfo : EIATTR_CBANK_PARAM_SIZE
	.align		4
.L_19:
        /*0058*/ 	.byte	0x03, 0x19
        /*005a*/ 	.short	0x0014


	//----- nvinfo : EIATTR_PARAM_CBANK
	.align		4
        /*005c*/ 	.byte	0x04, 0x0a
        /*005e*/ 	.short	(.L_21 - .L_20)
	.align		4
.L_20:
        /*0060*/ 	.word	index@(.nv.constant0.triton_poi_fused_convolution_15)
        /*0064*/ 	.short	0x0210
        /*0066*/ 	.short	0x0014


	//----- nvinfo : EIATTR_SW_WAR
	.align		4
.L_21:
        /*0068*/ 	.byte	0x04, 0x36
        /*006a*/ 	.short	(.L_23 - .L_22)
.L_22:
        /*006c*/ 	.word	0x00000008
.L_23:


//--------------------- .nv.callgraph             --------------------------
	.section	.nv.callgraph,"",@"SHT_CUDA_CALLGRAPH"
	.align	4
	.sectionentsize	8
	.align		4
        /*0000*/ 	.word	0x00000000
	.align		4
        /*0004*/ 	.word	0xffffffff
	.align		4
        /*0008*/ 	.word	0x00000000
	.align		4
        /*000c*/ 	.word	0xfffffffe
	.align		4
        /*0010*/ 	.word	0x00000000
	.align		4
        /*0014*/ 	.word	0xfffffffd
	.align		4
        /*0018*/ 	.word	0x00000000
	.align		4
        /*001c*/ 	.word	0xfffffffc


//--------------------- .text.triton_poi_fused_convolution_15 --------------------------
	.section	.text.triton_poi_fused_convolution_15,"ax",@progbits
	.align	128
        .global         triton_poi_fused_convolution_15
        .type           triton_poi_fused_convolution_15,@function
        .size           triton_poi_fused_convolution_15,(.L_x_1 - triton_poi_fused_convolution_15)
        .other          triton_poi_fused_convolution_15,@"STO_CUDA_ENTRY STV_DEFAULT"
triton_poi_fused_convolution_15:
.text.triton_poi_fused_convolution_15:
[----:B------:R-:W-:Y:S01]  /*0000*/  LDC R1, c[0x0][0x28] ;  /* 0x00000a00ff017b82 */ /* 0x000fe20000000800 */
[----:B------:R-:W1:Y:S07]  /*0010*/  S2R R0, SR_TID.X ;  /* 0x0000000000007919 */ /* 0x000e6e0000002100 */
[----:B------:R-:W2:Y:S01]  /*0020*/  LDC.64 R4, c[0x0][0x218] ;  /* 0x00008600ff047b82 */ /* 0x000ea20000000a00 */
[----:B------:R-:W-:Y:S01]  /*0030*/  ULDC.64 UR4, c[0x0][0x208] ;  /* 0x0000820000047ab9 */ /* 0x000fe20000000a00 */
[----:B------:R-:W3:Y:S06]  /*0040*/  S2R R7, SR_CTAID.X ;  /* 0x0000000000077919 */ /* 0x000eec0000002500 */
[----:B------:R-:W4:Y:S01]  /*0050*/  LDC.64 R2, c[0x0][0x210] ;  /* 0x00008400ff027b82 */ /* 0x000f220000000a00 */
[----:B-1----:R-:W-:Y:S01]  /*0060*/  IMAD.SHL.U32 R0, R0, 0x2, RZ ;  /* 0x0000000200007824 */ /* 0x002fe200078e00ff */
[----:B---3--:R-:W-:-:S04]  /*0070*/  SHF.R.S32.HI R6, RZ, 0x16, R7 ;  /* 0x00000016ff067819 */ /* 0x008fc80000011407 */
[----:B------:R-:W-:Y:S02]  /*0080*/  LOP3.LUT R0, R0, 0x1fe, RZ, 0xc0, !PT ;  /* 0x000001fe00007812 */ /* 0x000fe400078ec0ff */
[----:B------:R-:W-:-:S03]  /*0090*/  SGXT R6, R6, 0x1 ;  /* 0x000000010606781a */ /* 0x000fc60000000200 */
[----:B------:R-:W-:-:S04]  /*00a0*/  IMAD R7, R7, 0x200, R0 ;  /* 0x0000020007077824 */ /* 0x000fc800078e0200 */
[----:B----4-:R-:W-:Y:S01]  /*00b0*/  IMAD.WIDE R2, R7, 0x4, R2 ;  /* 0x0000000407027825 */ /* 0x010fe200078e0202 */
[----:B------:R-:W-:-:S04]  /*00c0*/  LEA.HI R6, R6, R7, RZ, 0x6 ;  /* 0x0000000706067211 */ /* 0x000fc800078f30ff */
[--C-:B------:R-:W-:Y:S02]  /*00d0*/  SHF.R.S32.HI R0, RZ, 0x6, R6.reuse ;  /* 0x00000006ff007819 */ /* 0x100fe40000011406 */
[----:B------:R-:W-:Y:S02]  /*00e0*/  SHF.R.S32.HI R9, RZ, 0x1f, R6 ;  /* 0x0000001fff097819 */ /* 0x000fe40000011406 */
[----:B------:R-:W3:Y:S02]  /*00f0*/  LDG.E.64 R6, desc[UR4][R2.64] ;  /* 0x0000000402067981 */ /* 0x000ee4000c1e1b00 */
[----:B------:R-:W-:-:S04]  /*0100*/  LEA.HI R9, R9, R0, RZ, 0x9 ;  /* 0x0000000009097211 */ /* 0x000fc800078f48ff */
[----:B------:R-:W-:-:S05]  /*0110*/  LOP3.LUT R9, R9, 0xfffffe00, RZ, 0xc0, !PT ;  /* 0xfffffe0009097812 */ /* 0x000fca00078ec0ff */
[----:B------:R-:W-:-:S04]  /*0120*/  IMAD.IADD R9, R0, 0x1, -R9 ;  /* 0x0000000100097824 */ /* 0x000fc800078e0a09 */
[----:B--2---:R-:W-:-:S06]  /*0130*/  IMAD.WIDE R4, R9, 0x4, R4 ;  /* 0x0000000409047825 */ /* 0x004fcc00078e0204 */
[----:B------:R-:W3:Y:S02]  /*0140*/  LDG.E.EL R4, desc[UR4][R4.64] ;  /* 0x0000000404047981 */ /* 0x000ee4000c2e1900 */
[--C-:B---3--:R-:W-:Y:S01]  /*0150*/  FADD R6, R6, R4.reuse ;  /* 0x0000000406067221 */ /* 0x108fe20000000000 */
[----:B------:R-:W-:-:S05]  /*0160*/  FADD R7, R7, R4 ;  /* 0x0000000407077221 */ /* 0x000fca0000000000 */
[----:B------:R-:W-:Y:S01]  /*0170*/  STG.E.64 desc[UR4][R2.64], R6 ;  /* 0x0000000602007986 */ /* 0x000fe2000c101b04 */
[----:B------:R-:W-:Y:S05]  /*0180*/  EXIT ;  /* 0x000000000000794d */ /* 0x000fea0003800000 */
.L_x_0:
[----:B------:R-:W-:-:S00]  /*0190*/  BRA `(.L_x_0) ;  /* 0xfffffffc00fc7947 */ /* 0x000fc0000383ffff */
[----:B------:R-:W-:-:S00]  /*01a0*/  NOP ;  /* 0x0000000000007918 */ /* 0x000fc00000000000 */
        /* <DEDUP_REMOVED lines=13> */
.L_x_1:


//--------------------- .nv.constant0.triton_poi_fused_convolution_15 --------------------------
	.section	.nv.constant0.triton_poi_fused_convolution_15,"a",@progbits
	.sectionflags	@""
	.align	4
.nv.constant0.triton_poi_fused_convolution_15:
	.zero		548
